	.headerflags	@"EF_CUDA_TEXMODE_UNIFIED EF_CUDA_64BIT_ADDRESS EF_CUDA_ACCELERATORS EF_CUDA_SM90 EF_CUDA_VIRTUAL_SM(EF_CUDA_SM90)"
	.elftype	@"ET_EXEC"


//--------------------- .nv.info                  --------------------------
	.section	.nv.info,"",@"SHT_CUDA_INFO"
	.align	4


	//----- nvinfo : EIATTR_REGCOUNT
	.align		4
        /*0000*/ 	.byte	0x04, 0x2f
        /*0002*/ 	.short	(.L_3 - .L_2)
	.align		4
.L_2:
        /*0004*/ 	.word	index@(triton_poi_fused__native_batch_norm_legit_no_training_mean_relu_54)
        /*0008*/ 	.word	0x0000001e


	//----- nvinfo : EIATTR_MIN_STACK_SIZE
	.align		4
.L_3:
        /*000c*/ 	.byte	0x04, 0x12
        /*000e*/ 	.short	(.L_5 - .L_4)
	.align		4
.L_4:
        /*0010*/ 	.word	index@(triton_poi_fused__native_batch_norm_legit_no_training_mean_relu_54)
        /*0014*/ 	.word	0x00000000


	//----- nvinfo : EIATTR_FRAME_SIZE
	.align		4
.L_5:
        /*0018*/ 	.byte	0x04, 0x11
        /*001a*/ 	.short	(.L_7 - .L_6)
	.align		4
.L_6:
        /*001c*/ 	.word	index@(triton_poi_fused__native_batch_norm_legit_no_training_mean_relu_54)
        /*0020*/ 	.word	0x00000000


	//----- nvinfo : EIATTR_MIN_STACK_SIZE
	.align		4
.L_7:
        /*0024*/ 	.byte	0x04, 0x12
        /*0026*/ 	.short	(.L_9 - .L_8)
	.align		4
.L_8:
        /*0028*/ 	.word	index@(triton_poi_fused__native_batch_norm_legit_no_training_mean_relu_54)
        /*002c*/ 	.word	0x00000000
.L_9:


//--------------------- .nv.info.triton_poi_fused__native_batch_norm_legit_no_training_mean_relu_54 --------------------------
	.section	.nv.info.triton_poi_fused__native_batch_norm_legit_no_training_mean_relu_54,"",@"SHT_CUDA_INFO"
	.sectionflags	@""
	.align	4


	//----- nvinfo : EIATTR_CUDA_API_VERSION
	.align		4
        /*0000*/ 	.byte	0x04, 0x37
        /*0002*/ 	.short	(.L_11 - .L_10)
.L_10:
        /*0004*/ 	.word	0x0000007c


	//----- nvinfo : EIATTR_KPARAM_INFO
	.align		4
.L_11:
        /*0008*/ 	.byte	0x04, 0x17
        /*000a*/ 	.short	(.L_13 - .L_12)
.L_12:
        /*000c*/ 	.word	0x00000000
        /*0010*/ 	.short	0x0006
        /*0012*/ 	.short	0x0030
        /*0014*/ 	.byte	0x00, 0xf0, 0x11, 0x00


	//----- nvinfo : EIATTR_KPARAM_INFO
	.align		4
.L_13:
        /*0018*/ 	.byte	0x04, 0x17
        /*001a*/ 	.short	(.L_15 - .L_14)
.L_14:
        /*001c*/ 	.word	0x00000000
        /*0020*/ 	.short	0x0005
        /*0022*/ 	.short	0x0028
        /*0024*/ 	.byte	0x00, 0xf4, 0x21, 0x00


	//----- nvinfo : EIATTR_KPARAM_INFO
	.align		4
.L_15:
        /*0028*/ 	.byte	0x04, 0x17
        /*002a*/ 	.short	(.L_17 - .L_16)
.L_16:
        /*002c*/ 	.word	0x00000000
        /*0030*/ 	.short	0x0004
        /*0032*/ 	.short	0x0020
        /*0034*/ 	.byte	0x00, 0xf4, 0x21, 0x00


	//----- nvinfo : EIATTR_KPARAM_INFO
	.align		4
.L_17:
        /*0038*/ 	.byte	0x04, 0x17
        /*003a*/ 	.short	(.L_19 - .L_18)
.L_18:
        /*003c*/ 	.word	0x00000000
        /*0040*/ 	.short	0x0003
        /*0042*/ 	.short	0x0018
        /*0044*/ 	.byte	0x00, 0xf4, 0x21, 0x00


	//----- nvinfo : EIATTR_KPARAM_INFO
	.align		4
.L_19:
        /*0048*/ 	.byte	0x04, 0x17
        /*004a*/ 	.short	(.L_21 - .L_20)
.L_20:
        /*004c*/ 	.word	0x00000000
        /*0050*/ 	.short	0x0002
        /*0052*/ 	.short	0x0010
        /*0054*/ 	.byte	0x00, 0xf4, 0x21, 0x00


	//----- nvinfo : EIATTR_KPARAM_INFO
	.align		4
.L_21:
        /*0058*/ 	.byte	0x04, 0x17
        /*005a*/ 	.short	(.L_23 - .L_22)
.L_22:
        /*005c*/ 	.word	0x00000000
        /*0060*/ 	.short	0x0001
        /*0062*/ 	.short	0x0008
        /*0064*/ 	.byte	0x00, 0xf4, 0x21, 0x00


	//----- nvinfo : EIATTR_KPARAM_INFO
	.align		4
.L_23:
        /*0068*/ 	.byte	0x04, 0x17
        /*006a*/ 	.short	(.L_25 - .L_24)
.L_24:
        /*006c*/ 	.word	0x00000000
        /*0070*/ 	.short	0x0000
        /*0072*/ 	.short	0x0000
        /*0074*/ 	.byte	0x00, 0xf4, 0x21, 0x00


	//----- nvinfo : EIATTR_SPARSE_MMA_MASK
	.align		4
.L_25:
        /*0078*/ 	.byte	0x03, 0x50
        /*007a*/ 	.short	0x0000


	//----- nvinfo : EIATTR_MAXREG_COUNT
	.align		4
        /*007c*/ 	.byte	0x03, 0x1b
        /*007e*/ 	.short	0x00ff


	//----- nvinfo : EIATTR_EXIT_INSTR_OFFSETS
	.align		4
        /*0080*/ 	.byte	0x04, 0x1c
        /*0082*/ 	.short	(.L_27 - .L_26)


	//   ....[0]....
.L_26:
        /*0084*/ 	.word	0x000004e0


	//   ....[1]....
        /*0088*/ 	.word	0x00000510


	//----- nvinfo : EIATTR_REQNTID
	.align		4
.L_27:
        /*008c*/ 	.byte	0x04, 0x10
        /*008e*/ 	.short	(.L_29 - .L_28)
.L_28:
        /*0090*/ 	.word	0x00000080
        /*0094*/ 	.word	0x00000001
        /*0098*/ 	.word	0x00000001


	//----- nvinfo : EIATTR_CBANK_PARAM_SIZE
	.align		4
.L_29:
        /*009c*/ 	.byte	0x03, 0x19
        /*009e*/ 	.short	0x0034


	//----- nvinfo : EIATTR_PARAM_CBANK
	.align		4
        /*00a0*/ 	.byte	0x04, 0x0a
        /*00a2*/ 	.short	(.L_31 - .L_30)
	.align		4
.L_30:
        /*00a4*/ 	.word	index@(.nv.constant0.triton_poi_fused__native_batch_norm_legit_no_training_mean_relu_54)
        /*00a8*/ 	.short	0x0210
        /*00aa*/ 	.short	0x0034


	//----- nvinfo : EIATTR_SW_WAR
	.align		4
.L_31:
        /*00ac*/ 	.byte	0x04, 0x36
        /*00ae*/ 	.short	(.L_33 - .L_32)
.L_32:
        /*00b0*/ 	.word	0x00000008
.L_33:


//--------------------- .nv.callgraph             --------------------------
	.section	.nv.callgraph,"",@"SHT_CUDA_CALLGRAPH"
	.align	4
	.sectionentsize	8
	.align		4
        /*0000*/ 	.word	0x00000000
	.align		4
        /*0004*/ 	.word	0xffffffff
	.align		4
        /*0008*/ 	.word	0x00000000
	.align		4
        /*000c*/ 	.word	0xfffffffe
	.align		4
        /*0010*/ 	.word	0x00000000
	.align		4
        /*0014*/ 	.word	0xfffffffd
	.align		4
        /*0018*/ 	.word	0x00000000
	.align		4
        /*001c*/ 	.word	0xfffffffc


//--------------------- .nv.constant4             --------------------------
	.section	.nv.constant4,"a",@progbits
	.align	8
	.align		8
.nv.constant4:
        /*0000*/ 	.dword	_$_str
	.align		8
        /*0008*/ 	.dword	_$_str_$_2


//--------------------- .text.triton_poi_fused__native_batch_norm_legit_no_training_mean_relu_54 --------------------------
	.section	.text.triton_poi_fused__native_batch_norm_legit_no_training_mean_relu_54,"ax",@progbits
	.align	128
        .global         triton_poi_fused__native_batch_norm_legit_no_training_mean_relu_54
        .type           triton_poi_fused__native_batch_norm_legit_no_training_mean_relu_54,@function
        .size           triton_poi_fused__native_batch_norm_legit_no_training_mean_relu_54,(.L_x_1 - triton_poi_fused__native_batch_norm_legit_no_training_mean_relu_54)
        .other          triton_poi_fused__native_batch_norm_legit_no_training_mean_relu_54,@"STO_CUDA_ENTRY STV_DEFAULT"
triton_poi_fused__native_batch_norm_legit_no_training_mean_relu_54:
.text.triton_poi_fused__native_batch_norm_legit_no_training_mean_relu_54:
[----:B------:R-:W0:Y:S01]  /*0000*/  LDC R1, c[0x0][0x28] ;  /* 0x00000a00ff017b82 */ /* 0x000e220000000800 */
[----:B------:R-:W1:Y:S07]  /*0010*/  S2R R0, SR_TID.X ;  /* 0x0000000000007919 */ /* 0x000e6e0000002100 */
[----:B------:R-:W2:Y:S01]  /*0020*/  LDC.64 R12, c[0x0][0x220] ;  /* 0x00008800ff0c7b82 */ /* 0x000ea20000000a00 */
[----:B------:R-:W-:Y:S01]  /*0030*/  HFMA2.MMA R16, -RZ, RZ, 0, 0 ;  /* 0x00000000ff107435 */ /* 0x000fe200000001ff */
[----:B------:R-:W-:Y:S01]  /*0040*/  ULDC.64 UR4, c[0x0][0x208] ;  /* 0x0000820000047ab9 */ /* 0x000fe20000000a00 */
[----:B------:R-:W3:Y:S05]  /*0050*/  S2R R3, SR_CTAID.X ;  /* 0x0000000000037919 */ /* 0x000eea0000002500 */
[----:B------:R-:W4:Y:S08]  /*0060*/  LDC.64 R6, c[0x0][0x210] ;  /* 0x00008400ff067b82 */ /* 0x000f300000000a00 */
[----:B------:R-:W5:Y:S08]  /*0070*/  LDC.64 R14, c[0x0][0x218] ;  /* 0x00008600ff0e7b82 */ /* 0x000f700000000a00 */
[----:B------:R-:W4:Y:S01]  /*0080*/  LDC.64 R4, c[0x0][0x228] ;  /* 0x00008a00ff047b82 */ /* 0x000f220000000a00 */
[----:B-1----:R-:W-:-:S04]  /*0090*/  LOP3.LUT R0, R0, 0x7f, RZ, 0xc0, !PT ;  /* 0x0000007f00007812 */ /* 0x002fc800078ec0ff */
[----:B---3--:R-:W-:-:S04]  /*00a0*/  LEA R0, R3, R0, 0x7 ;  /* 0x0000000003007211 */ /* 0x008fc800078e38ff */
[C---:B------:R-:W-:Y:S01]  /*00b0*/  ISETP.GE.AND P0, PT, R0.reuse, 0x1800, PT ;  /* 0x000018000000780c */ /* 0x040fe20003f06270 */
[----:B------:R-:W-:-:S05]  /*00c0*/  IMAD.HI R2, R0, 0x2aaaaaab, RZ ;  /* 0x2aaaaaab00027827 */ /* 0x000fca00078e02ff */
[----:B------:R-:W-:-:S04]  /*00d0*/  SHF.R.U32.HI R3, RZ, 0x1f, R2 ;  /* 0x0000001fff037819 */ /* 0x000fc80000011602 */
[----:B------:R-:W-:-:S05]  /*00e0*/  LEA.HI.SX32 R3, R2, R3, 0x18 ;  /* 0x0000000302037211 */ /* 0x000fca00078fc2ff */
[----:B------:R-:W-:-:S04]  /*00f0*/  IMAD R17, R3, -0x600, R0 ;  /* 0xfffffa0003117824 */ /* 0x000fc800078e0200 */
[----:B--2---:R-:W-:-:S05]  /*0100*/  IMAD.WIDE R12, R17, 0x4, R12 ;  /* 0x00000004110c7825 */ /* 0x004fca00078e020c */
[----:B------:R1:W2:Y:S01]  /*0110*/  @!P0 LDG.E.EL R16, desc[UR4][R12.64] ;  /* 0x000000040c108981 */ /* 0x0002a2000c2e1900 */
[----:B------:R-:W-:Y:S01]  /*0120*/  IMAD R11, R3, 0x1800, R17 ;  /* 0x00001800030b7824 */ /* 0x000fe200078e0211 */
[----:B------:R-:W-:Y:S01]  /*0130*/  HFMA2.MMA R23, -RZ, RZ, 0, 0 ;  /* 0x00000000ff177435 */ /* 0x000fe200000001ff */
[----:B------:R-:W3:Y:S01]  /*0140*/  LDC.64 R2, c[0x0][0x230] ;  /* 0x00008c00ff027b82 */ /* 0x000ee20000000a00 */
[----:B-----5:R-:W-:Y:S01]  /*0150*/  IMAD.WIDE R14, R17, 0x4, R14 ;  /* 0x00000004110e7825 */ /* 0x020fe200078e020e */
[----:B------:R-:W-:Y:S02]  /*0160*/  MOV R25, RZ ;  /* 0x000000ff00197202 */ /* 0x000fe40000000f00 */
[----:B------:R-:W-:Y:S02]  /*0170*/  IADD3 R9, R11, 0x600, RZ ;  /* 0x000006000b097810 */ /* 0x000fe40007ffe0ff */
[----:B------:R-:W-:Y:S02]  /*0180*/  IADD3 R19, R11, 0xc00, RZ ;  /* 0x00000c000b137810 */ /* 0x000fe40007ffe0ff */
[----:B------:R-:W-:Y:S01]  /*0190*/  IADD3 R21, R11, 0x1200, RZ ;  /* 0x000012000b157810 */ /* 0x000fe20007ffe0ff */
[----:B----4-:R-:W-:-:S04]  /*01a0*/  IMAD.WIDE R10, R11, 0x4, R6 ;  /* 0x000000040b0a7825 */ /* 0x010fc800078e0206 */
[----:B------:R-:W-:-:S04]  /*01b0*/  IMAD.WIDE R8, R9, 0x4, R6 ;  /* 0x0000000409087825 */ /* 0x000fc800078e0206 */
[----:B-1----:R-:W-:Y:S01]  /*01c0*/  IMAD.WIDE R12, R19, 0x4, R6 ;  /* 0x00000004130c7825 */ /* 0x002fe200078e0206 */
[----:B------:R-:W-:-:S03]  /*01d0*/  CS2R R18, SRZ ;  /* 0x0000000000127805 */ /* 0x000fc6000001ff00 */
[----:B------:R-:W-:Y:S01]  /*01e0*/  IMAD.WIDE R6, R21, 0x4, R6 ;  /* 0x0000000415067825 */ /* 0x000fe200078e0206 */
[----:B------:R-:W-:Y:S01]  /*01f0*/  MOV R21, RZ ;  /* 0x000000ff00157202 */ /* 0x000fe20000000f00 */
[----:B------:R-:W4:Y:S02]  /*0200*/  @!P0 LDG.E R23, desc[UR4][R12.64] ;  /* 0x000000040c178981 */ /* 0x000f24000c1e1900 */
[----:B---3--:R-:W-:Y:S02]  /*0210*/  IMAD.WIDE R26, R17, 0x4, R2 ;  /* 0x00000004111a7825 */ /* 0x008fe400078e0202 */
[----:B------:R-:W3:Y:S01]  /*0220*/  @!P0 LDG.E R19, desc[UR4][R10.64] ;  /* 0x000000040a138981 */ /* 0x000ee2000c1e1900 */
[----:B------:R-:W-:-:S03]  /*0230*/  CS2R R2, SRZ ;  /* 0x0000000000027805 */ /* 0x000fc6000001ff00 */
[----:B------:R-:W5:Y:S01]  /*0240*/  @!P0 LDG.E R21, desc[UR4][R8.64] ;  /* 0x0000000408158981 */ /* 0x000f62000c1e1900 */
[----:B0-----:R-:W-:-:S03]  /*0250*/  IMAD.WIDE R4, R17, 0x4, R4 ;  /* 0x0000000411047825 */ /* 0x001fc600078e0204 */
[----:B------:R-:W3:Y:S04]  /*0260*/  @!P0 LDG.E.EL R18, desc[UR4][R14.64] ;  /* 0x000000040e128981 */ /* 0x000ee8000c2e1900 */
[----:B------:R0:W4:Y:S04]  /*0270*/  @!P0 LDG.E R25, desc[UR4][R6.64] ;  /* 0x0000000406198981 */ /* 0x000128000c1e1900 */
[----:B------:R3:W4:Y:S04]  /*0280*/  @!P0 LDG.E.EL R3, desc[UR4][R4.64] ;  /* 0x0000000404038981 */ /* 0x000728000c2e1900 */
[----:B------:R-:W4:Y:S01]  /*0290*/  @!P0 LDG.E.EL R2, desc[UR4][R26.64] ;  /* 0x000000041a028981 */ /* 0x000f22000c2e1900 */
[----:B0-----:R-:W-:Y:S01]  /*02a0*/  HFMA2.MMA R7, -RZ, RZ, 1.625, 0 ;  /* 0x3e800000ff077435 */ /* 0x001fe200000001ff */
[----:B--2---:R-:W-:-:S04]  /*02b0*/  FADD R16, R16, 0.0010000000474974513054 ;  /* 0x3a83126f10107421 */ /* 0x004fc80000000000 */
[----:B------:R-:W0:Y:S02]  /*02c0*/  MUFU.SQRT R8, R16 ;  /* 0x0000001000087308 */ /* 0x000e240000002000 */
[C---:B0-----:R-:W-:Y:S02]  /*02d0*/  FSETP.GT.AND P1, PT, R8.reuse, 8.50705917302346158658e+37, PT ;  /* 0x7e8000000800780b */ /* 0x041fe40003f24000 */
[----:B------:R-:W-:-:S11]  /*02e0*/  FSETP.GEU.AND P2, PT, R8, 1.175494350822287508e-38, PT ;  /* 0x008000000800780b */ /* 0x000fd60003f4e000 */
[----:B------:R-:W-:-:S04]  /*02f0*/  @P1 FMUL R8, R8, 0.25 ;  /* 0x3e80000008081820 */ /* 0x000fc80000400000 */
[----:B------:R-:W-:-:S06]  /*0300*/  @!P2 FMUL R8, R8, 16777216 ;  /* 0x4b8000000808a820 */ /* 0x000fcc0000400000 */
[----:B------:R-:W0:Y:S01]  /*0310*/  MUFU.RCP R8, R8 ;  /* 0x0000000800087308 */ /* 0x000e220000001000 */
[----:B------:R-:W-:Y:S01]  /*0320*/  FSEL R7, R7, 1, P1 ;  /* 0x3f80000007077808 */ /* 0x000fe20000800000 */
[----:B---3--:R-:W-:-:S04]  /*0330*/  FADD R4, -R18, R19 ;  /* 0x0000001312047221 */ /* 0x008fc80000000100 */
[----:B------:R-:W-:Y:S01]  /*0340*/  @!P2 FMUL R7, R7, 16777216 ;  /* 0x4b8000000707a820 */ /* 0x000fe20000400000 */
[--C-:B-----5:R-:W-:Y:S01]  /*0350*/  FADD R6, R21, -R18.reuse ;  /* 0x8000001215067221 */ /* 0x120fe20000000000 */
[----:B----4-:R-:W-:Y:S02]  /*0360*/  FADD R10, R23, -R18 ;  /* 0x80000012170a7221 */ /* 0x010fe40000000000 */
[----:B0-----:R-:W-:-:S04]  /*0370*/  FMUL R7, R8, R7 ;  /* 0x0000000708077220 */ /* 0x001fc80000400000 */
[C---:B------:R-:W-:Y:S01]  /*0380*/  FMUL R13, R7.reuse, R4 ;  /* 0x00000004070d7220 */ /* 0x040fe20000400000 */
[----:B------:R-:W-:Y:S01]  /*0390*/  FMUL R11, R7, R6 ;  /* 0x00000006070b7220 */ /* 0x000fe20000400000 */
[----:B------:R-:W0:Y:S01]  /*03a0*/  LDC.64 R4, c[0x0][0x238] ;  /* 0x00008e00ff047b82 */ /* 0x000e220000000a00 */
[----:B------:R-:W-:Y:S01]  /*03b0*/  FADD R18, R25, -R18 ;  /* 0x8000001219127221 */ /* 0x000fe20000000000 */
[----:B------:R-:W-:Y:S01]  /*03c0*/  FMUL R9, R7, R10 ;  /* 0x0000000a07097220 */ /* 0x000fe20000400000 */
[-CC-:B------:R-:W-:Y:S01]  /*03d0*/  FFMA R13, R13, R3.reuse, R2.reuse ;  /* 0x000000030d0d7223 */ /* 0x180fe20000000002 */
[-CC-:B------:R-:W-:Y:S01]  /*03e0*/  FFMA R11, R11, R3.reuse, R2.reuse ;  /* 0x000000030b0b7223 */ /* 0x180fe20000000002 */
[----:B------:R-:W-:Y:S01]  /*03f0*/  FMUL R7, R7, R18 ;  /* 0x0000001207077220 */ /* 0x000fe20000400000 */
[----:B------:R-:W-:Y:S02]  /*0400*/  FFMA R9, R9, R3, R2 ;  /* 0x0000000309097223 */ /* 0x000fe40000000002 */
[----:B------:R-:W-:-:S02]  /*0410*/  FSETP.GEU.AND P3, PT, R13, RZ, PT ;  /* 0x000000ff0d00720b */ /* 0x000fc40003f6e000 */
[----:B------:R-:W-:Y:S01]  /*0420*/  FSETP.GEU.AND P2, PT, R11, RZ, PT ;  /* 0x000000ff0b00720b */ /* 0x000fe20003f4e000 */
[----:B------:R-:W-:Y:S01]  /*0430*/  FFMA R7, R7, R3, R2 ;  /* 0x0000000307077223 */ /* 0x000fe20000000002 */
[----:B------:R-:W-:Y:S02]  /*0440*/  FSETP.GEU.AND P1, PT, R9, RZ, PT ;  /* 0x000000ff0900720b */ /* 0x000fe40003f2e000 */
[----:B------:R-:W-:Y:S02]  /*0450*/  FSEL R13, R13, RZ, P3 ;  /* 0x000000ff0d0d7208 */ /* 0x000fe40001800000 */
[----:B------:R-:W-:Y:S02]  /*0460*/  FSEL R2, R11, RZ, P2 ;  /* 0x000000ff0b027208 */ /* 0x000fe40001000000 */
[----:B------:R-:W-:Y:S02]  /*0470*/  FSETP.GEU.AND P2, PT, R7, RZ, PT ;  /* 0x000000ff0700720b */ /* 0x000fe40003f4e000 */
[----:B------:R-:W-:Y:S01]  /*0480*/  FSEL R9, R9, RZ, P1 ;  /* 0x000000ff09097208 */ /* 0x000fe20000800000 */
[----:B------:R-:W-:Y:S01]  /*0490*/  FADD R2, R13, R2 ;  /* 0x000000020d027221 */ /* 0x000fe20000000000 */
[----:B------:R-:W-:-:S03]  /*04a0*/  FSEL R7, R7, RZ, P2 ;  /* 0x000000ff07077208 */ /* 0x000fc60001000000 */
[----:B------:R-:W-:Y:S01]  /*04b0*/  FADD R2, R2, R9 ;  /* 0x0000000902027221 */ /* 0x000fe20000000000 */
[----:B0-----:R-:W-:-:S04]  /*04c0*/  IMAD.WIDE R4, R0, 0x4, R4 ;  /* 0x0000000400047825 */ /* 0x001fc800078e0204 */
[----:B------:R-:W-:Y:S01]  /*04d0*/  FADD R2, R2, R7 ;  /* 0x0000000702027221 */ /* 0x000fe20000000000 */
[----:B------:R-:W-:Y:S06]  /*04e0*/  @P0 EXIT ;  /* 0x000000000000094d */ /* 0x000fec0003800000 */
[----:B------:R-:W-:-:S05]  /*04f0*/  FMUL R3, R2, 0.25 ;  /* 0x3e80000002037820 */ /* 0x000fca0000400000 */
[----:B------:R-:W-:Y:S01]  /*0500*/  STG.E desc[UR4][R4.64], R3 ;  /* 0x0000000304007986 */ /* 0x000fe2000c101904 */
[----:B------:R-:W-:Y:S05]  /*0510*/  EXIT ;  /* 0x000000000000794d */ /* 0x000fea0003800000 */
.L_x_0:
[----:B------:R-:W-:-:S00]  /*0520*/  BRA `(.L_x_0) ;  /* 0xfffffffc00fc7947 */ /* 0x000fc0000383ffff */
[----:B------:R-:W-:-:S00]  /*0530*/  NOP ;  /* 0x0000000000007918 */ /* 0x000fc00000000000 */
        /* <DEDUP_REMOVED lines=12> */
.L_x_1:


//--------------------- .nv.global.init           --------------------------
	.section	.nv.global.init,"aw",@progbits
.nv.global.init:
	.type		_$_str,@object
	.size		_$_str,(_$_str_$_2 - _$_str)
_$_str:
        /*0000*/ 	.byte	0x5f, 0x5f, 0x43, 0x55, 0x44, 0x41, 0x5f, 0x46, 0x54, 0x5a, 0x00
	.type		_$_str_$_2,@object
	.size		_$_str_$_2,(.L_1 - _$_str_$_2)
_$_str_$_2:
        /*000b*/ 	.byte	0x5f, 0x5f, 0x43, 0x55, 0x44, 0x41, 0x5f, 0x50, 0x52, 0x45, 0x43, 0x5f, 0x53, 0x51, 0x52, 0x54
        /*001b*/ 	.byte	0x00
.L_1:


//--------------------- .nv.constant0.triton_poi_fused__native_batch_norm_legit_no_training_mean_relu_54 --------------------------
	.section	.nv.constant0.triton_poi_fused__native_batch_norm_legit_no_training_mean_relu_54,"a",@progbits
	.sectionflags	@""
	.align	4
.nv.constant0.triton_poi_fused__native_batch_norm_legit_no_training_mean_relu_54:
	.zero		580
